//
// Generated by NVIDIA NVVM Compiler
//
// Compiler Build ID: CL-36424714
// Cuda compilation tools, release 13.0, V13.0.88
// Based on NVVM 20.0.0
//

.version 9.0
.target sm_100
.address_size 64

	// .globl	kernel
// _ZZ6kernelE7a_block has been demoted
// _ZZ6kernelE7b_block has been demoted

.visible .entry kernel(
	.param .u64 .ptr .align 1 kernel_param_0,
	.param .u64 .ptr .align 1 kernel_param_1,
	.param .u64 .ptr .align 1 kernel_param_2,
	.param .u32 kernel_param_3,
	.param .u32 kernel_param_4,
	.param .u32 kernel_param_5
)
{
	.reg .pred 	%p<3>;
	.reg .b32 	%r<53>;
	.reg .b32 	%f<108>;
	.reg .b64 	%rd<19>;
	// demoted variable
	.shared .align 4 .b8 _ZZ6kernelE7a_block[1024];
	// demoted variable
	.shared .align 4 .b8 _ZZ6kernelE7b_block[4096];
	ld.param.u64 	%rd3, [kernel_param_0];
	ld.param.u64 	%rd4, [kernel_param_1];
	ld.param.u64 	%rd5, [kernel_param_2];
	ld.param.u32 	%r27, [kernel_param_4];
	ld.param.u32 	%r28, [kernel_param_5];
	mov.u32 	%r1, %tid.x;
	mov.u32 	%r2, %tid.y;
	mov.u32 	%r29, %ctaid.y;
	shl.b32 	%r3, %r29, 3;
	mov.u32 	%r30, %ctaid.x;
	shl.b32 	%r4, %r30, 5;
	setp.lt.s32 	%p1, %r28, 1;
	mov.f32 	%f107, 0f00000000;
	@%p1 bra 	$L__BB0_3;
	cvta.to.global.u64 	%rd1, %rd4;
	add.s32 	%r32, %r3, %r2;
	shl.b32 	%r33, %r2, 7;
	mov.u32 	%r34, _ZZ6kernelE7a_block;
	add.s32 	%r5, %r34, %r33;
	shl.b32 	%r35, %r1, 2;
	add.s32 	%r6, %r5, %r35;
	mov.u32 	%r36, _ZZ6kernelE7b_block;
	add.s32 	%r7, %r36, %r35;
	add.s32 	%r8, %r7, %r33;
	add.s32 	%r37, %r2, 16;
	mad.lo.s32 	%r38, %r27, %r37, %r1;
	add.s32 	%r51, %r38, %r4;
	shl.b32 	%r10, %r27, 5;
	add.s32 	%r39, %r2, 24;
	mad.lo.s32 	%r40, %r27, %r39, %r1;
	add.s32 	%r50, %r40, %r4;
	add.s32 	%r41, %r2, 8;
	mad.lo.s32 	%r42, %r27, %r41, %r1;
	add.s32 	%r49, %r42, %r4;
	mad.lo.s32 	%r43, %r2, %r27, %r1;
	add.s32 	%r48, %r43, %r4;
	mad.lo.s32 	%r47, %r28, %r32, %r1;
	cvta.to.global.u64 	%rd2, %rd3;
	mov.f32 	%f107, 0f00000000;
	mov.b32 	%r52, 0;
$L__BB0_2:
	mul.wide.s32 	%rd6, %r47, 4;
	add.s64 	%rd7, %rd2, %rd6;
	ld.global.f32 	%f6, [%rd7];
	st.shared.f32 	[%r6], %f6;
	mul.wide.s32 	%rd8, %r48, 4;
	add.s64 	%rd9, %rd1, %rd8;
	ld.global.f32 	%f7, [%rd9];
	st.shared.f32 	[%r8], %f7;
	mul.wide.s32 	%rd10, %r49, 4;
	add.s64 	%rd11, %rd1, %rd10;
	ld.global.f32 	%f8, [%rd11];
	st.shared.f32 	[%r8+1024], %f8;
	mul.wide.s32 	%rd12, %r51, 4;
	add.s64 	%rd13, %rd1, %rd12;
	ld.global.f32 	%f9, [%rd13];
	st.shared.f32 	[%r8+2048], %f9;
	mul.wide.s32 	%rd14, %r50, 4;
	add.s64 	%rd15, %rd1, %rd14;
	ld.global.f32 	%f10, [%rd15];
	st.shared.f32 	[%r8+3072], %f10;
	bar.sync 	0;
	ld.shared.f32 	%f11, [%r5];
	ld.shared.f32 	%f12, [%r7];
	fma.rn.f32 	%f13, %f11, %f12, %f107;
	ld.shared.f32 	%f14, [%r5+4];
	ld.shared.f32 	%f15, [%r7+128];
	fma.rn.f32 	%f16, %f14, %f15, %f13;
	ld.shared.f32 	%f17, [%r5+8];
	ld.shared.f32 	%f18, [%r7+256];
	fma.rn.f32 	%f19, %f17, %f18, %f16;
	ld.shared.f32 	%f20, [%r5+12];
	ld.shared.f32 	%f21, [%r7+384];
	fma.rn.f32 	%f22, %f20, %f21, %f19;
	ld.shared.f32 	%f23, [%r5+16];
	ld.shared.f32 	%f24, [%r7+512];
	fma.rn.f32 	%f25, %f23, %f24, %f22;
	ld.shared.f32 	%f26, [%r5+20];
	ld.shared.f32 	%f27, [%r7+640];
	fma.rn.f32 	%f28, %f26, %f27, %f25;
	ld.shared.f32 	%f29, [%r5+24];
	ld.shared.f32 	%f30, [%r7+768];
	fma.rn.f32 	%f31, %f29, %f30, %f28;
	ld.shared.f32 	%f32, [%r5+28];
	ld.shared.f32 	%f33, [%r7+896];
	fma.rn.f32 	%f34, %f32, %f33, %f31;
	ld.shared.f32 	%f35, [%r5+32];
	ld.shared.f32 	%f36, [%r7+1024];
	fma.rn.f32 	%f37, %f35, %f36, %f34;
	ld.shared.f32 	%f38, [%r5+36];
	ld.shared.f32 	%f39, [%r7+1152];
	fma.rn.f32 	%f40, %f38, %f39, %f37;
	ld.shared.f32 	%f41, [%r5+40];
	ld.shared.f32 	%f42, [%r7+1280];
	fma.rn.f32 	%f43, %f41, %f42, %f40;
	ld.shared.f32 	%f44, [%r5+44];
	ld.shared.f32 	%f45, [%r7+1408];
	fma.rn.f32 	%f46, %f44, %f45, %f43;
	ld.shared.f32 	%f47, [%r5+48];
	ld.shared.f32 	%f48, [%r7+1536];
	fma.rn.f32 	%f49, %f47, %f48, %f46;
	ld.shared.f32 	%f50, [%r5+52];
	ld.shared.f32 	%f51, [%r7+1664];
	fma.rn.f32 	%f52, %f50, %f51, %f49;
	ld.shared.f32 	%f53, [%r5+56];
	ld.shared.f32 	%f54, [%r7+1792];
	fma.rn.f32 	%f55, %f53, %f54, %f52;
	ld.shared.f32 	%f56, [%r5+60];
	ld.shared.f32 	%f57, [%r7+1920];
	fma.rn.f32 	%f58, %f56, %f57, %f55;
	ld.shared.f32 	%f59, [%r5+64];
	ld.shared.f32 	%f60, [%r7+2048];
	fma.rn.f32 	%f61, %f59, %f60, %f58;
	ld.shared.f32 	%f62, [%r5+68];
	ld.shared.f32 	%f63, [%r7+2176];
	fma.rn.f32 	%f64, %f62, %f63, %f61;
	ld.shared.f32 	%f65, [%r5+72];
	ld.shared.f32 	%f66, [%r7+2304];
	fma.rn.f32 	%f67, %f65, %f66, %f64;
	ld.shared.f32 	%f68, [%r5+76];
	ld.shared.f32 	%f69, [%r7+2432];
	fma.rn.f32 	%f70, %f68, %f69, %f67;
	ld.shared.f32 	%f71, [%r5+80];
	ld.shared.f32 	%f72, [%r7+2560];
	fma.rn.f32 	%f73, %f71, %f72, %f70;
	ld.shared.f32 	%f74, [%r5+84];
	ld.shared.f32 	%f75, [%r7+2688];
	fma.rn.f32 	%f76, %f74, %f75, %f73;
	ld.shared.f32 	%f77, [%r5+88];
	ld.shared.f32 	%f78, [%r7+2816];
	fma.rn.f32 	%f79, %f77, %f78, %f76;
	ld.shared.f32 	%f80, [%r5+92];
	ld.shared.f32 	%f81, [%r7+2944];
	fma.rn.f32 	%f82, %f80, %f81, %f79;
	ld.shared.f32 	%f83, [%r5+96];
	ld.shared.f32 	%f84, [%r7+3072];
	fma.rn.f32 	%f85, %f83, %f84, %f82;
	ld.shared.f32 	%f86, [%r5+100];
	ld.shared.f32 	%f87, [%r7+3200];
	fma.rn.f32 	%f88, %f86, %f87, %f85;
	ld.shared.f32 	%f89, [%r5+104];
	ld.shared.f32 	%f90, [%r7+3328];
	fma.rn.f32 	%f91, %f89, %f90, %f88;
	ld.shared.f32 	%f92, [%r5+108];
	ld.shared.f32 	%f93, [%r7+3456];
	fma.rn.f32 	%f94, %f92, %f93, %f91;
	ld.shared.f32 	%f95, [%r5+112];
	ld.shared.f32 	%f96, [%r7+3584];
	fma.rn.f32 	%f97, %f95, %f96, %f94;
	ld.shared.f32 	%f98, [%r5+116];
	ld.shared.f32 	%f99, [%r7+3712];
	fma.rn.f32 	%f100, %f98, %f99, %f97;
	ld.shared.f32 	%f101, [%r5+120];
	ld.shared.f32 	%f102, [%r7+3840];
	fma.rn.f32 	%f103, %f101, %f102, %f100;
	ld.shared.f32 	%f104, [%r5+124];
	ld.shared.f32 	%f105, [%r7+3968];
	fma.rn.f32 	%f107, %f104, %f105, %f103;
	bar.sync 	0;
	add.s32 	%r52, %r52, 32;
	add.s32 	%r51, %r51, %r10;
	add.s32 	%r50, %r50, %r10;
	add.s32 	%r49, %r49, %r10;
	add.s32 	%r48, %r48, %r10;
	add.s32 	%r47, %r47, 32;
	setp.lt.s32 	%p2, %r52, %r28;
	@%p2 bra 	$L__BB0_2;
$L__BB0_3:
	cvta.to.global.u64 	%rd16, %rd5;
	add.s32 	%r44, %r3, %r2;
	add.s32 	%r45, %r4, %r1;
	mad.lo.s32 	%r46, %r27, %r44, %r45;
	mul.wide.s32 	%rd17, %r46, 4;
	add.s64 	%rd18, %rd16, %rd17;
	st.global.f32 	[%rd18], %f107;
	ret;

}


// ===== COMPILED SASS (sm_100) =====

	.target	sm_100

	.elftype	@"ET_EXEC"


//--------------------- .note.nv.tkinfo           --------------------------
	.section	.note.nv.tkinfo,"",@"SHT_NOTE"
	.sectionflags	@"SHF_NOTE_NV_TKINFO"
	.tkinfo
        /*0018*/ 	.word	0x00000002
        /*0030*/ 	.string	""
        /*0030*/ 	.string	"ptxas"
        /*0030*/ 	.string	"Cuda compilation tools, release 13.0, V13.0.88"
        /*0030*/ 	.string	"Build cuda_13.0.r13.0/compiler.36424714_0"
        /*0030*/ 	.string	"-arch sm_100 -m 64 "



//--------------------- .note.nv.cuinfo           --------------------------
	.section	.note.nv.cuinfo,"",@"SHT_NOTE"
	.sectionflags	@"SHF_NOTE_NV_CUINFO"
        /*0018*/ 	.short	0x0002
        /*001a*/ 	.short	0x0064
        /*001c*/ 	.short	0x0082
	.zero		2


//--------------------- .nv.info                  --------------------------
	.section	.nv.info,"",@"SHT_CUDA_INFO"
	.align	4


	//----- nvinfo : EIATTR_REGCOUNT
	.align		4
        /*0000*/ 	.byte	0x04, 0x2f
        /*0002*/ 	.short	(.L_1 - .L_0)
	.align		4
.L_0:
        /*0004*/ 	.word	index@(kernel)
        /*0008*/ 	.word	0x00000020


	//----- nvinfo : EIATTR_FRAME_SIZE
	.align		4
.L_1:
        /*000c*/ 	.byte	0x04, 0x11
        /*000e*/ 	.short	(.L_3 - .L_2)
	.align		4
.L_2:
        /*0010*/ 	.word	index@(kernel)
        /*0014*/ 	.word	0x00000000


	//----- nvinfo : EIATTR_MIN_STACK_SIZE
	.align		4
.L_3:
        /*0018*/ 	.byte	0x04, 0x12
        /*001a*/ 	.short	(.L_5 - .L_4)
	.align		4
.L_4:
        /*001c*/ 	.word	index@(kernel)
        /*0020*/ 	.word	0x00000000
.L_5:


//--------------------- .nv.compat                --------------------------
	.section	.nv.compat,"",@"SHT_CUDA_COMPAT_INFO"
	.align	4
        /*0000*/ 	.byte	0x02, 0x09, 0x00, 0x00, 0x02, 0x02, 0x01, 0x00, 0x02, 0x05, 0x05, 0x00, 0x03, 0x07, 0x01, 0x01
        /*0010*/ 	.byte	0x02, 0x03, 0x00, 0x00, 0x02, 0x06, 0x01, 0x00, 0x04, 0x0b, 0x08, 0x00, 0x09, 0x00, 0x00, 0x00
        /*0020*/ 	.byte	0x00, 0x00, 0x00, 0x00


//--------------------- .nv.info.kernel           --------------------------
	.section	.nv.info.kernel,"",@"SHT_CUDA_INFO"
	.sectionflags	@""
	.align	4


	//----- nvinfo : EIATTR_CUDA_API_VERSION
	.align		4
        /*0000*/ 	.byte	0x04, 0x37
        /*0002*/ 	.short	(.L_7 - .L_6)
.L_6:
        /*0004*/ 	.word	0x00000082


	//----- nvinfo : EIATTR_KPARAM_INFO
	.align		4
.L_7:
        /*0008*/ 	.byte	0x04, 0x17
        /*000a*/ 	.short	(.L_9 - .L_8)
.L_8:
        /*000c*/ 	.word	0x00000000
        /*0010*/ 	.short	0x0005
        /*0012*/ 	.short	0x0020
        /*0014*/ 	.byte	0x00, 0xf0, 0x11, 0x00


	//----- nvinfo : EIATTR_KPARAM_INFO
	.align		4
.L_9:
        /*0018*/ 	.byte	0x04, 0x17
        /*001a*/ 	.short	(.L_11 - .L_10)
.L_10:
        /*001c*/ 	.word	0x00000000
        /*0020*/ 	.short	0x0004
        /*0022*/ 	.short	0x001c
        /*0024*/ 	.byte	0x00, 0xf0, 0x11, 0x00


	//----- nvinfo : EIATTR_KPARAM_INFO
	.align		4
.L_11:
        /*0028*/ 	.byte	0x04, 0x17
        /*002a*/ 	.short	(.L_13 - .L_12)
.L_12:
        /*002c*/ 	.word	0x00000000
        /*0030*/ 	.short	0x0003
        /*0032*/ 	.short	0x0018
        /*0034*/ 	.byte	0x00, 0xf0, 0x11, 0x00


	//----- nvinfo : EIATTR_KPARAM_INFO
	.align		4
.L_13:
        /*0038*/ 	.byte	0x04, 0x17
        /*003a*/ 	.short	(.L_15 - .L_14)
.L_14:
        /*003c*/ 	.word	0x00000000
        /*0040*/ 	.short	0x0002
        /*0042*/ 	.short	0x0010
        /*0044*/ 	.byte	0x00, 0xf5, 0x21, 0x00


	//----- nvinfo : EIATTR_KPARAM_INFO
	.align		4
.L_15:
        /*0048*/ 	.byte	0x04, 0x17
        /*004a*/ 	.short	(.L_17 - .L_16)
.L_16:
        /*004c*/ 	.word	0x00000000
        /*0050*/ 	.short	0x0001
        /*0052*/ 	.short	0x0008
        /*0054*/ 	.byte	0x00, 0xf5, 0x21, 0x00


	//----- nvinfo : EIATTR_KPARAM_INFO
	.align		4
.L_17:
        /*0058*/ 	.byte	0x04, 0x17
        /*005a*/ 	.short	(.L_19 - .L_18)
.L_18:
        /*005c*/ 	.word	0x00000000
        /*0060*/ 	.short	0x0000
        /*0062*/ 	.short	0x0000
        /*0064*/ 	.byte	0x00, 0xf5, 0x21, 0x00


	//----- nvinfo : EIATTR_SPARSE_MMA_MASK
	.align		4
.L_19:
        /*0068*/ 	.byte	0x03, 0x50
        /*006a*/ 	.short	0x0000


	//----- nvinfo : EIATTR_MAXREG_COUNT
	.align		4
        /*006c*/ 	.byte	0x03, 0x1b
        /*006e*/ 	.short	0x00ff


	//----- nvinfo : EIATTR_NUM_BARRIERS
	.align		4
        /*0070*/ 	.byte	0x02, 0x4c
        /*0072*/ 	.byte	0x01
	.zero		1


	//----- nvinfo : EIATTR_MERCURY_ISA_VERSION
	.align		4
        /*0074*/ 	.byte	0x03, 0x5f
        /*0076*/ 	.short	0x0101


	//----- nvinfo : EIATTR_VRC_CTA_INIT_COUNT
	.align		4
        /*0078*/ 	.byte	0x02, 0x4a
	.zero		1
	.zero		1


	//----- nvinfo : EIATTR_EXIT_INSTR_OFFSETS
	.align		4
        /*007c*/ 	.byte	0x04, 0x1c
        /*007e*/ 	.short	(.L_21 - .L_20)


	//   ....[0]....
.L_20:
        /*0080*/ 	.word	0x000008d0


	//----- nvinfo : EIATTR_CBANK_PARAM_SIZE
	.align		4
.L_21:
        /*0084*/ 	.byte	0x03, 0x19
        /*0086*/ 	.short	0x0024


	//----- nvinfo : EIATTR_PARAM_CBANK
	.align		4
        /*0088*/ 	.byte	0x04, 0x0a
        /*008a*/ 	.short	(.L_23 - .L_22)
	.align		4
.L_22:
        /*008c*/ 	.word	index@(.nv.constant0.kernel)
        /*0090*/ 	.short	0x0380
        /*0092*/ 	.short	0x0024


	//----- nvinfo : EIATTR_SW_WAR
	.align		4
.L_23:
        /*0094*/ 	.byte	0x04, 0x36
        /*0096*/ 	.short	(.L_25 - .L_24)
.L_24:
        /*0098*/ 	.word	0x00000008
.L_25:


//--------------------- .nv.callgraph             --------------------------
	.section	.nv.callgraph,"",@"SHT_CUDA_CALLGRAPH"
	.align	4
	.sectionentsize	8
	.align		4
        /*0000*/ 	.word	0x00000000
	.align		4
        /*0004*/ 	.word	0xffffffff
	.align		4
        /*0008*/ 	.word	0x00000000
	.align		4
        /*000c*/ 	.word	0xfffffffe
	.align		4
        /*0010*/ 	.word	0x00000000
	.align		4
        /*0014*/ 	.word	0xfffffffd
	.align		4
        /*0018*/ 	.word	0x00000000
	.align		4
        /*001c*/ 	.word	0xfffffffc


//--------------------- .text.kernel              --------------------------
	.section	.text.kernel,"ax",@progbits
	.align	128
        .global         kernel
        .type           kernel,@function
        .size           kernel,(.L_x_3 - kernel)
        .other          kernel,@"STO_CUDA_ENTRY STV_DEFAULT"
kernel:
.text.kernel:
[----:B------:R-:W-:Y:S01]  /*0000*/  LDC R1, c[0x0][0x37c] ;  /* 0x0000df00ff017b82 */ /* 0x000fe20000000800 */
[----:B------:R-:W0:Y:S01]  /*0010*/  LDCU UR7, c[0x0][0x3a0] ;  /* 0x00007400ff0777ac */ /* 0x000e220008000800 */
[----:B------:R-:W1:Y:S01]  /*0020*/  S2R R4, SR_TID.X ;  /* 0x0000000000047919 */ /* 0x000e620000002100 */
[----:B------:R-:W-:Y:S01]  /*0030*/  HFMA2 R15, -RZ, RZ, 0, 0 ;  /* 0x00000000ff0f7431 */ /* 0x000fe200000001ff */
[----:B------:R-:W2:Y:S01]  /*0040*/  LDCU.64 UR8, c[0x0][0x358] ;  /* 0x00006b00ff0877ac */ /* 0x000ea20008000a00 */
[----:B------:R-:W3:Y:S01]  /*0050*/  S2R R0, SR_TID.Y ;  /* 0x0000000000007919 */ /* 0x000ee20000002200 */
[----:B------:R-:W4:Y:S01]  /*0060*/  S2R R3, SR_CTAID.Y ;  /* 0x0000000000037919 */ /* 0x000f220000002600 */
[----:B------:R-:W1:Y:S01]  /*0070*/  S2R R2, SR_CTAID.X ;  /* 0x0000000000027919 */ /* 0x000e620000002500 */
[----:B0-----:R-:W-:-:S09]  /*0080*/  UISETP.GE.AND UP0, UPT, UR7, 0x1, UPT ;  /* 0x000000010700788c */ /* 0x001fd2000bf06270 */
[----:B--2---:R-:W-:Y:S05]  /*0090*/  BRA.U !UP0, `(.L_x_0) ;  /* 0x0000000508f07547 */ /* 0x004fea000b800000 */
[----:B------:R-:W0:Y:S01]  /*00a0*/  S2UR UR5, SR_CgaCtaId ;  /* 0x00000000000579c3 */ /* 0x000e220000008800 */
[----:B------:R-:W-:Y:S01]  /*00b0*/  UMOV UR4, 0x400 ;  /* 0x0000040000047882 */ /* 0x000fe20000000000 */
[----:B---34-:R-:W-:Y:S02]  /*00c0*/  LEA R7, R3, R0, 0x3 ;  /* 0x0000000003077211 */ /* 0x018fe400078e18ff */
[C---:B------:R-:W-:Y:S02]  /*00d0*/  IADD3 R8, PT, PT, R0.reuse, 0x10, RZ ;  /* 0x0000001000087810 */ /* 0x040fe40007ffe0ff */
[C---:B------:R-:W-:Y:S01]  /*00e0*/  IADD3 R9, PT, PT, R0.reuse, 0x18, RZ ;  /* 0x0000001800097810 */ /* 0x040fe20007ffe0ff */
[----:B-1----:R-:W-:Y:S01]  /*00f0*/  IMAD R6, R7, UR7, R4 ;  /* 0x0000000707067c24 */ /* 0x002fe2000f8e0204 */
[----:B------:R-:W1:Y:S01]  /*0100*/  LDC R5, c[0x0][0x39c] ;  /* 0x0000e700ff057b82 */ /* 0x000e620000000800 */
[----:B------:R-:W-:Y:S02]  /*0110*/  IADD3 R10, PT, PT, R0, 0x8, RZ ;  /* 0x00000008000a7810 */ /* 0x000fe40007ffe0ff */
[----:B------:R-:W-:-:S05]  /*0120*/  MOV R15, RZ ;  /* 0x000000ff000f7202 */ /* 0x000fca0000000f00 */
[----:B------:R-:W2:Y:S08]  /*0130*/  LDC.64 R26, c[0x0][0x380] ;  /* 0x0000e000ff1a7b82 */ /* 0x000eb00000000a00 */
[----:B------:R-:W3:Y:S01]  /*0140*/  LDC.64 R24, c[0x0][0x388] ;  /* 0x0000e200ff187b82 */ /* 0x000ee20000000a00 */
[----:B0-----:R-:W-:Y:S02]  /*0150*/  ULEA UR6, UR5, UR4, 0x18 ;  /* 0x0000000405067291 */ /* 0x001fe4000f8ec0ff */
[----:B------:R-:W-:-:S04]  /*0160*/  UIADD3 UR4, UPT, UPT, UR4, 0x400, URZ ;  /* 0x0000040004047890 */ /* 0x000fc8000fffe0ff */
[----:B------:R-:W-:Y:S01]  /*0170*/  ULEA UR4, UR5, UR4, 0x18 ;  /* 0x0000000405047291 */ /* 0x000fe2000f8ec0ff */
[-CC-:B-1----:R-:W-:Y:S01]  /*0180*/  IMAD R7, R8, R5.reuse, R4.reuse ;  /* 0x0000000508077224 */ /* 0x182fe200078e0204 */
[----:B------:R-:W-:Y:S01]  /*0190*/  LEA R21, R0, UR6, 0x7 ;  /* 0x0000000600157c11 */ /* 0x000fe2000f8e38ff */
[-CC-:B------:R-:W-:Y:S02]  /*01a0*/  IMAD R9, R9, R5.reuse, R4.reuse ;  /* 0x0000000509097224 */ /* 0x180fe400078e0204 */
[-CC-:B------:R-:W-:Y:S01]  /*01b0*/  IMAD R11, R10, R5.reuse, R4.reuse ;  /* 0x000000050a0b7224 */ /* 0x180fe200078e0204 */
[----:B------:R-:W-:Y:S01]  /*01c0*/  LEA R17, R4, UR4, 0x2 ;  /* 0x0000000404117c11 */ /* 0x000fe2000f8e10ff */
[----:B------:R-:W-:Y:S01]  /*01d0*/  IMAD R13, R0, R5, R4 ;  /* 0x00000005000d7224 */ /* 0x000fe200078e0204 */
[C---:B------:R-:W-:Y:S01]  /*01e0*/  LEA R22, R2.reuse, R7, 0x5 ;  /* 0x0000000702167211 */ /* 0x040fe200078e28ff */
[----:B------:R-:W-:Y:S01]  /*01f0*/  UMOV UR4, URZ ;  /* 0x000000ff00047c82 */ /* 0x000fe20008000000 */
[----:B------:R-:W-:-:S02]  /*0200*/  LEA R20, R2, R9, 0x5 ;  /* 0x0000000902147211 */ /* 0x000fc400078e28ff */
[C---:B------:R-:W-:Y:S02]  /*0210*/  LEA R18, R2.reuse, R11, 0x5 ;  /* 0x0000000b02127211 */ /* 0x040fe400078e28ff */
[----:B------:R-:W-:Y:S02]  /*0220*/  LEA R16, R2, R13, 0x5 ;  /* 0x0000000d02107211 */ /* 0x000fe400078e28ff */
[----:B------:R-:W-:Y:S02]  /*0230*/  LEA R19, R4, R21, 0x2 ;  /* 0x0000001504137211 */ /* 0x000fe400078e10ff */
[----:B--23--:R-:W-:-:S07]  /*0240*/  LEA R7, R0, R17, 0x7 ;  /* 0x0000001100077211 */ /* 0x00cfce00078e38ff */
.L_x_1:
[----:B------:R-:W-:-:S04]  /*0250*/  IMAD.WIDE R12, R6, 0x4, R26 ;  /* 0x00000004060c7825 */ /* 0x000fc800078e021a */
[--C-:B------:R-:W-:Y:S01]  /*0260*/  IMAD.WIDE R8, R18, 0x4, R24.reuse ;  /* 0x0000000412087825 */ /* 0x100fe200078e0218 */
[----:B------:R0:W2:Y:S03]  /*0270*/  LDG.E R14, desc[UR8][R12.64] ;  /* 0x000000080c0e7981 */ /* 0x0000a6000c1e1900 */
[--C-:B------:R-:W-:Y:S02]  /*0280*/  IMAD.WIDE R28, R20, 0x4, R24.reuse ;  /* 0x00000004141c7825 */ /* 0x100fe400078e0218 */
[----:B------:R-:W3:Y:S02]  /*0290*/  LDG.E R9, desc[UR8][R8.64] ;  /* 0x0000000808097981 */ /* 0x000ee4000c1e1900 */
[--C-:B------:R-:W-:Y:S02]  /*02a0*/  IMAD.WIDE R10, R16, 0x4, R24.reuse ;  /* 0x00000004100a7825 */ /* 0x100fe400078e0218 */
[----:B------:R-:W4:Y:S02]  /*02b0*/  LDG.E R28, desc[UR8][R28.64] ;  /* 0x000000081c1c7981 */ /* 0x000f24000c1e1900 */
[----:B0-----:R-:W-:-:S02]  /*02c0*/  IMAD.WIDE R12, R22, 0x4, R24 ;  /* 0x00000004160c7825 */ /* 0x001fc400078e0218 */
[----:B------:R-:W5:Y:S04]  /*02d0*/  LDG.E R23, desc[UR8][R10.64] ;  /* 0x000000080a177981 */ /* 0x000f68000c1e1900 */
[----:B------:R-:W5:Y:S04]  /*02e0*/  LDG.E R12, desc[UR8][R12.64] ;  /* 0x000000080c0c7981 */ /* 0x000f68000c1e1900 */
[----:B--2---:R-:W-:Y:S04]  /*02f0*/  STS [R19], R14 ;  /* 0x0000000e13007388 */ /* 0x004fe80000000800 */
[----:B---3--:R-:W-:Y:S04]  /*0300*/  STS [R7+0x400], R9 ;  /* 0x0004000907007388 */ /* 0x008fe80000000800 */
[----:B----4-:R-:W-:Y:S04]  /*0310*/  STS [R7+0xc00], R28 ;  /* 0x000c001c07007388 */ /* 0x010fe80000000800 */
[----:B-----5:R-:W-:Y:S04]  /*0320*/  STS [R7], R23 ;  /* 0x0000001707007388 */ /* 0x020fe80000000800 */
[----:B------:R-:W-:Y:S01]  /*0330*/  STS [R7+0x800], R12 ;  /* 0x0008000c07007388 */ /* 0x000fe20000000800 */
[----:B------:R-:W-:Y:S06]  /*0340*/  BAR.SYNC.DEFER_BLOCKING 0x0 ;  /* 0x0000000000007b1d */ /* 0x000fec0000010000 */
[----:B------:R-:W-:Y:S04]  /*0350*/  LDS R29, [R17] ;  /* 0x00000000111d7984 */ /* 0x000fe80000000800 */
[----:B------:R-:W0:Y:S04]  /*0360*/  LDS.128 R8, [R21] ;  /* 0x0000000015087984 */ /* 0x000e280000000c00 */
[----:B------:R-:W1:Y:S04]  /*0370*/  LDS R14, [R17+0x80] ;  /* 0x00008000110e7984 */ /* 0x000e680000000800 */
[----:B------:R-:W2:Y:S01]  /*0380*/  LDS R13, [R17+0x100] ;  /* 0x00010000110d7984 */ /* 0x000ea20000000800 */
[----:B0-----:R-:W-:-:S03]  /*0390*/  FFMA R29, R8, R29, R15 ;  /* 0x0000001d081d7223 */ /* 0x001fc6000000000f */
[----:B------:R-:W0:Y:S01]  /*03a0*/  LDS R8, [R17+0x180] ;  /* 0x0001800011087984 */ /* 0x000e220000000800 */
[----:B-1----:R-:W-:-:S03]  /*03b0*/  FFMA R14, R14, R9, R29 ;  /* 0x000000090e0e7223 */ /* 0x002fc6000000001d */
[----:B------:R-:W-:Y:S01]  /*03c0*/  LDS R9, [R17+0x200] ;  /* 0x0002000011097984 */ /* 0x000fe20000000800 */
[----:B--2---:R-:W-:-:S03]  /*03d0*/  FFMA R23, R13, R10, R14 ;  /* 0x0000000a0d177223 */ /* 0x004fc6000000000e */
[----:B------:R-:W1:Y:S01]  /*03e0*/  LDS.128 R12, [R21+0x10] ;  /* 0x00001000150c7984 */ /* 0x000e620000000c00 */
[----:B0-----:R-:W-:-:S03]  /*03f0*/  FFMA R11, R8, R11, R23 ;  /* 0x0000000b080b7223 */ /* 0x001fc60000000017 */
[----:B------:R-:W0:Y:S04]  /*0400*/  LDS R23, [R17+0x280] ;  /* 0x0002800011177984 */ /* 0x000e280000000800 */
[----:B------:R-:W2:Y:S01]  /*0410*/  LDS R8, [R17+0x300] ;  /* 0x0003000011087984 */ /* 0x000ea20000000800 */
[----:B-1----:R-:W-:-:S03]  /*0420*/  FFMA R12, R12, R9, R11 ;  /* 0x000000090c0c7223 */ /* 0x002fc6000000000b */
[----:B------:R-:W1:Y:S01]  /*0430*/  LDS R9, [R17+0x380] ;  /* 0x0003800011097984 */ /* 0x000e620000000800 */
[----:B0-----:R-:W-:-:S03]  /*0440*/  FFMA R13, R23, R13, R12 ;  /* 0x0000000d170d7223 */ /* 0x001fc6000000000c */
[----:B------:R-:W-:Y:S01]  /*0450*/  LDS R12, [R17+0x400] ;  /* 0x00040000110c7984 */ /* 0x000fe20000000800 */
[----:B--2---:R-:W-:-:S03]  /*0460*/  FFMA R8, R8, R14, R13 ;  /* 0x0000000e08087223 */ /* 0x004fc6000000000d */
[----:B------:R-:W-:Y:S01]  /*0470*/  LDS R23, [R17+0x480] ;  /* 0x0004800011177984 */ /* 0x000fe20000000800 */
[----:B-1----:R-:W-:-:S03]  /*0480*/  FFMA R15, R9, R15, R8 ;  /* 0x0000000f090f7223 */ /* 0x002fc60000000008 */
[----:B------:R-:W0:Y:S04]  /*0490*/  LDS.128 R8, [R21+0x20] ;  /* 0x0000200015087984 */ /* 0x000e280000000c00 */
[----:B------:R-:W1:Y:S01]  /*04a0*/  LDS R13, [R17+0x500] ;  /* 0x00050000110d7984 */ /* 0x000e620000000800 */
[----:B0-----:R-:W-:-:S03]  /*04b0*/  FFMA R12, R8, R12, R15 ;  /* 0x0000000c080c7223 */ /* 0x001fc6000000000f */
[----:B------:R-:W0:Y:S01]  /*04c0*/  LDS R8, [R17+0x580] ;  /* 0x0005800011087984 */ /* 0x000e220000000800 */
[----:B------:R-:W-:-:S03]  /*04d0*/  FFMA R12, R23, R9, R12 ;  /* 0x00000009170c7223 */ /* 0x000fc6000000000c */
[----:B------:R-:W-:Y:S01]  /*04e0*/  LDS R9, [R17+0x600] ;  /* 0x0006000011097984 */ /* 0x000fe20000000800 */
[----:B-1----:R-:W-:-:S03]  /*04f0*/  FFMA R23, R13, R10, R12 ;  /* 0x0000000a0d177223 */ /* 0x002fc6000000000c */
        /* <DEDUP_REMOVED lines=42> */
[----:B------:R-:W-:-:S04]  /*07a0*/  UIADD3 UR4, UPT, UPT, UR4, 0x20, URZ ;  /* 0x0000002004047890 */ /* 0x000fc8000fffe0ff */
[----:B------:R-:W-:Y:S01]  /*07b0*/  UISETP.GE.AND UP0, UPT, UR4, UR7, UPT ;  /* 0x000000070400728c */ /* 0x000fe2000bf06270 */
[----:B------:R-:W-:Y:S02]  /*07c0*/  IADD3 R6, PT, PT, R6, 0x20, RZ ;  /* 0x0000002006067810 */ /* 0x000fe40007ffe0ff */
[C---:B------:R-:W-:Y:S02]  /*07d0*/  LEA R16, R5.reuse, R16, 0x5 ;  /* 0x0000001005107211 */ /* 0x040fe400078e28ff */
[C---:B------:R-:W-:Y:S02]  /*07e0*/  LEA R18, R5.reuse, R18, 0x5 ;  /* 0x0000001205127211 */ /* 0x040fe400078e28ff */
[C---:B------:R-:W-:Y:S02]  /*07f0*/  LEA R22, R5.reuse, R22, 0x5 ;  /* 0x0000001605167211 */ /* 0x040fe400078e28ff */
[----:B------:R-:W-:Y:S01]  /*0800*/  LEA R20, R5, R20, 0x5 ;  /* 0x0000001405147211 */ /* 0x000fe200078e28ff */
[----:B0-----:R-:W-:-:S04]  /*0810*/  FFMA R13, R23, R13, R12 ;  /* 0x0000000d170d7223 */ /* 0x001fc8000000000c */
[----:B--2---:R-:W-:-:S04]  /*0820*/  FFMA R8, R8, R14, R13 ;  /* 0x0000000e08087223 */ /* 0x004fc8000000000d */
[----:B-1----:R-:W-:Y:S01]  /*0830*/  FFMA R15, R9, R15, R8 ;  /* 0x0000000f090f7223 */ /* 0x002fe20000000008 */
[----:B------:R-:W-:Y:S06]  /*0840*/  BAR.SYNC.DEFER_BLOCKING 0x0 ;  /* 0x0000000000007b1d */ /* 0x000fec0000010000 */
[----:B------:R-:W-:Y:S05]  /*0850*/  BRA.U !UP0, `(.L_x_1) ;  /* 0xfffffff9087c7547 */ /* 0x000fea000b83ffff */
.L_x_0:
[----:B------:R-:W0:Y:S01]  /*0860*/  LDC.64 R6, c[0x0][0x390] ;  /* 0x0000e400ff067b82 */ /* 0x000e220000000a00 */
[----:B------:R-:W2:Y:S01]  /*0870*/  LDCU UR4, c[0x0][0x39c] ;  /* 0x00007380ff0477ac */ /* 0x000ea20008000800 */
[----:B---34-:R-:W-:Y:S02]  /*0880*/  LEA R3, R3, R0, 0x3 ;  /* 0x0000000003037211 */ /* 0x018fe400078e18ff */
[----:B-1----:R-:W-:-:S05]  /*0890*/  LEA R2, R2, R4, 0x5 ;  /* 0x0000000402027211 */ /* 0x002fca00078e28ff */
[----:B--2---:R-:W-:-:S04]  /*08a0*/  IMAD R3, R3, UR4, R2 ;  /* 0x0000000403037c24 */ /* 0x004fc8000f8e0202 */
[----:B0-----:R-:W-:-:S05]  /*08b0*/  IMAD.WIDE R2, R3, 0x4, R6 ;  /* 0x0000000403027825 */ /* 0x001fca00078e0206 */
[----:B------:R-:W-:Y:S01]  /*08c0*/  STG.E desc[UR8][R2.64], R15 ;  /* 0x0000000f02007986 */ /* 0x000fe2000c101908 */
[----:B------:R-:W-:Y:S05]  /*08d0*/  EXIT ;  /* 0x000000000000794d */ /* 0x000fea0003800000 */
.L_x_2:
[----:B------:R-:W-:-:S00]  /*08e0*/  BRA `(.L_x_2) ;  /* 0xfffffffc00fc7947 */ /* 0x000fc0000383ffff */
[----:B------:R-:W-:-:S00]  /*08f0*/  NOP ;  /* 0x0000000000007918 */ /* 0x000fc00000000000 */
        /* <DEDUP_REMOVED lines=8> */
.L_x_3:


//--------------------- .nv.shared.kernel         --------------------------
	.section	.nv.shared.kernel,"aw",@nobits
	.sectionflags	@""
	.align	4
.nv.shared.kernel:
	.zero		6144


//--------------------- .nv.shared.reserved.0     --------------------------
	.section	.nv.shared.reserved.0,"aw",@nobits
	.weak		__nv_reservedSMEM_offset_0_alias
	.size		__nv_reservedSMEM_offset_0_alias, 0, 64
	.other		__nv_reservedSMEM_offset_0_alias,@"STO_CUDA_RESERVED_SHARED STV_DEFAULT"
__nv_reservedSMEM_offset_0_alias:
	.zero		0
	.zero		64


//--------------------- .nv.constant0.kernel      --------------------------
	.section	.nv.constant0.kernel,"a",@progbits
	.sectionflags	@""
	.align	4
.nv.constant0.kernel:
	.zero		932


//--------------------- SYMBOLS --------------------------

	.type		.nv.reservedSmem.offset0,@object
	.size		.nv.reservedSmem.offset0,0x4
	.type		.nv.reservedSmem.cap,@object
	.size		.nv.reservedSmem.cap,0x4
